//
// Generated by NVIDIA NVVM Compiler
//
// Compiler Build ID: CL-36424714
// Cuda compilation tools, release 13.0, V13.0.88
// Based on NVVM 20.0.0
//

.version 9.0
.target sm_100
.address_size 64

	// .globl	_Z13convolution2DPfS_S_iii

.visible .entry _Z13convolution2DPfS_S_iii(
	.param .u64 .ptr .align 1 _Z13convolution2DPfS_S_iii_param_0,
	.param .u64 .ptr .align 1 _Z13convolution2DPfS_S_iii_param_1,
	.param .u64 .ptr .align 1 _Z13convolution2DPfS_S_iii_param_2,
	.param .u32 _Z13convolution2DPfS_S_iii_param_3,
	.param .u32 _Z13convolution2DPfS_S_iii_param_4,
	.param .u32 _Z13convolution2DPfS_S_iii_param_5
)
{
	.reg .pred 	%p<91>;
	.reg .b32 	%r<86>;
	.reg .b32 	%f<99>;
	.reg .b64 	%rd<25>;

	ld.param.u64 	%rd10, [_Z13convolution2DPfS_S_iii_param_0];
	ld.param.u64 	%rd11, [_Z13convolution2DPfS_S_iii_param_1];
	ld.param.u64 	%rd9, [_Z13convolution2DPfS_S_iii_param_2];
	ld.param.u32 	%r37, [_Z13convolution2DPfS_S_iii_param_3];
	ld.param.u32 	%r40, [_Z13convolution2DPfS_S_iii_param_4];
	ld.param.u32 	%r39, [_Z13convolution2DPfS_S_iii_param_5];
	cvta.to.global.u64 	%rd1, %rd11;
	cvta.to.global.u64 	%rd2, %rd10;
	mov.u32 	%r41, %ctaid.x;
	mov.u32 	%r42, %ntid.x;
	mov.u32 	%r43, %tid.x;
	mad.lo.s32 	%r1, %r41, %r42, %r43;
	mov.u32 	%r44, %ctaid.y;
	mov.u32 	%r45, %ntid.y;
	mov.u32 	%r46, %tid.y;
	mad.lo.s32 	%r47, %r44, %r45, %r46;
	setp.ge.s32 	%p2, %r1, %r37;
	setp.ge.s32 	%p3, %r47, %r40;
	or.pred  	%p4, %p2, %p3;
	@%p4 bra 	$L__BB0_46;
	shr.u32 	%r48, %r39, 31;
	add.s32 	%r49, %r39, %r48;
	shr.s32 	%r3, %r49, 1;
	neg.s32 	%r4, %r3;
	setp.lt.s32 	%p5, %r39, -1;
	mov.f32 	%f97, 0f00000000;
	@%p5 bra 	$L__BB0_45;
	abs.s32 	%r5, %r3;
	add.s32 	%r6, %r3, %r5;
	add.s32 	%r50, %r6, 1;
	and.b32  	%r7, %r50, 7;
	mov.f32 	%f97, 0f00000000;
	mov.u32 	%r77, %r4;
$L__BB0_3:
	mov.u32 	%r8, %r77;
	setp.lt.u32 	%p6, %r6, 7;
	add.s32 	%r51, %r8, %r47;
	setp.gt.s32 	%p7, %r51, -1;
	setp.lt.s32 	%p8, %r51, %r40;
	and.pred  	%p1, %p7, %p8;
	add.s32 	%r52, %r8, %r3;
	mul.lo.s32 	%r78, %r52, %r39;
	add.s32 	%r11, %r78, %r3;
	mul.lo.s32 	%r12, %r51, %r37;
	mov.u32 	%r84, %r4;
	@%p6 bra 	$L__BB0_23;
	add.s32 	%r53, %r6, 1;
	and.b32  	%r54, %r53, -8;
	neg.s32 	%r81, %r54;
	sub.s32 	%r82, 3, %r3;
	sub.s32 	%r80, %r1, %r3;
	add.s32 	%r79, %r80, %r12;
$L__BB0_5:
	.pragma "nounroll";
	setp.gt.s32 	%p9, %r80, -1;
	setp.lt.s32 	%p10, %r80, %r37;
	and.pred  	%p11, %p9, %p10;
	and.pred  	%p12, %p11, %p1;
	mul.wide.s32 	%rd12, %r79, 4;
	add.s64 	%rd3, %rd2, %rd12;
	mul.wide.s32 	%rd13, %r78, 4;
	add.s64 	%rd4, %rd1, %rd13;
	not.pred 	%p13, %p12;
	@%p13 bra 	$L__BB0_7;
	ld.global.f32 	%f43, [%rd3];
	ld.global.f32 	%f44, [%rd4];
	fma.rn.f32 	%f97, %f43, %f44, %f97;
$L__BB0_7:
	add.s32 	%r55, %r80, 1;
	setp.gt.s32 	%p14, %r55, -1;
	setp.lt.s32 	%p15, %r55, %r37;
	and.pred  	%p16, %p14, %p15;
	and.pred  	%p17, %p16, %p1;
	not.pred 	%p18, %p17;
	@%p18 bra 	$L__BB0_9;
	ld.global.f32 	%f45, [%rd3+4];
	ld.global.f32 	%f46, [%rd4+4];
	fma.rn.f32 	%f97, %f45, %f46, %f97;
$L__BB0_9:
	add.s32 	%r56, %r80, 2;
	setp.gt.s32 	%p19, %r56, -1;
	setp.lt.s32 	%p20, %r56, %r37;
	and.pred  	%p21, %p19, %p20;
	and.pred  	%p22, %p21, %p1;
	not.pred 	%p23, %p22;
	@%p23 bra 	$L__BB0_11;
	ld.global.f32 	%f47, [%rd3+8];
	ld.global.f32 	%f48, [%rd4+8];
	fma.rn.f32 	%f97, %f47, %f48, %f97;
$L__BB0_11:
	add.s32 	%r57, %r80, 3;
	setp.gt.s32 	%p24, %r57, -1;
	setp.lt.s32 	%p25, %r57, %r37;
	and.pred  	%p26, %p24, %p25;
	and.pred  	%p27, %p26, %p1;
	not.pred 	%p28, %p27;
	@%p28 bra 	$L__BB0_13;
	ld.global.f32 	%f49, [%rd3+12];
	ld.global.f32 	%f50, [%rd4+12];
	fma.rn.f32 	%f97, %f49, %f50, %f97;
$L__BB0_13:
	add.s32 	%r58, %r80, 4;
	setp.gt.s32 	%p29, %r58, -1;
	setp.lt.s32 	%p30, %r58, %r37;
	and.pred  	%p31, %p29, %p30;
	and.pred  	%p32, %p31, %p1;
	not.pred 	%p33, %p32;
	@%p33 bra 	$L__BB0_15;
	ld.global.f32 	%f51, [%rd3+16];
	ld.global.f32 	%f52, [%rd4+16];
	fma.rn.f32 	%f97, %f51, %f52, %f97;
$L__BB0_15:
	add.s32 	%r59, %r80, 5;
	setp.gt.s32 	%p34, %r59, -1;
	setp.lt.s32 	%p35, %r59, %r37;
	and.pred  	%p36, %p34, %p35;
	and.pred  	%p37, %p36, %p1;
	not.pred 	%p38, %p37;
	@%p38 bra 	$L__BB0_17;
	ld.global.f32 	%f53, [%rd3+20];
	ld.global.f32 	%f54, [%rd4+20];
	fma.rn.f32 	%f97, %f53, %f54, %f97;
$L__BB0_17:
	add.s32 	%r60, %r80, 6;
	setp.gt.s32 	%p39, %r60, -1;
	setp.lt.s32 	%p40, %r60, %r37;
	and.pred  	%p41, %p39, %p40;
	and.pred  	%p42, %p41, %p1;
	not.pred 	%p43, %p42;
	@%p43 bra 	$L__BB0_19;
	ld.global.f32 	%f55, [%rd3+24];
	ld.global.f32 	%f56, [%rd4+24];
	fma.rn.f32 	%f97, %f55, %f56, %f97;
$L__BB0_19:
	add.s32 	%r61, %r80, 7;
	setp.gt.s32 	%p44, %r61, -1;
	setp.lt.s32 	%p45, %r61, %r37;
	and.pred  	%p46, %p44, %p45;
	and.pred  	%p47, %p46, %p1;
	not.pred 	%p48, %p47;
	@%p48 bra 	$L__BB0_21;
	ld.global.f32 	%f57, [%rd3+28];
	ld.global.f32 	%f58, [%rd4+28];
	fma.rn.f32 	%f97, %f57, %f58, %f97;
$L__BB0_21:
	add.s32 	%r82, %r82, 8;
	add.s32 	%r81, %r81, 8;
	add.s32 	%r80, %r80, 8;
	add.s32 	%r79, %r79, 8;
	add.s32 	%r78, %r78, 8;
	setp.ne.s32 	%p49, %r81, 0;
	@%p49 bra 	$L__BB0_5;
	add.s32 	%r84, %r82, -3;
$L__BB0_23:
	setp.eq.s32 	%p50, %r7, 0;
	@%p50 bra 	$L__BB0_44;
	add.s32 	%r62, %r7, -1;
	setp.lt.u32 	%p51, %r62, 3;
	@%p51 bra 	$L__BB0_34;
	add.s32 	%r29, %r84, %r1;
	setp.gt.s32 	%p52, %r29, -1;
	setp.lt.s32 	%p53, %r29, %r37;
	and.pred  	%p54, %p52, %p53;
	and.pred  	%p55, %p54, %p1;
	add.s32 	%r63, %r29, %r12;
	mul.wide.s32 	%rd14, %r63, 4;
	add.s64 	%rd5, %rd2, %rd14;
	add.s32 	%r64, %r11, %r84;
	mul.wide.s32 	%rd15, %r64, 4;
	add.s64 	%rd6, %rd1, %rd15;
	not.pred 	%p56, %p55;
	@%p56 bra 	$L__BB0_27;
	ld.global.f32 	%f60, [%rd5];
	ld.global.f32 	%f61, [%rd6];
	fma.rn.f32 	%f97, %f60, %f61, %f97;
$L__BB0_27:
	add.s32 	%r65, %r29, 1;
	setp.gt.s32 	%p57, %r65, -1;
	setp.lt.s32 	%p58, %r65, %r37;
	and.pred  	%p59, %p57, %p58;
	and.pred  	%p60, %p59, %p1;
	not.pred 	%p61, %p60;
	@%p61 bra 	$L__BB0_29;
	ld.global.f32 	%f62, [%rd5+4];
	ld.global.f32 	%f63, [%rd6+4];
	fma.rn.f32 	%f97, %f62, %f63, %f97;
$L__BB0_29:
	add.s32 	%r66, %r29, 2;
	setp.gt.s32 	%p62, %r66, -1;
	setp.lt.s32 	%p63, %r66, %r37;
	and.pred  	%p64, %p62, %p63;
	and.pred  	%p65, %p64, %p1;
	not.pred 	%p66, %p65;
	@%p66 bra 	$L__BB0_31;
	ld.global.f32 	%f64, [%rd5+8];
	ld.global.f32 	%f65, [%rd6+8];
	fma.rn.f32 	%f97, %f64, %f65, %f97;
$L__BB0_31:
	add.s32 	%r67, %r29, 3;
	setp.gt.s32 	%p67, %r67, -1;
	setp.lt.s32 	%p68, %r67, %r37;
	and.pred  	%p69, %p67, %p68;
	and.pred  	%p70, %p69, %p1;
	not.pred 	%p71, %p70;
	@%p71 bra 	$L__BB0_33;
	ld.global.f32 	%f66, [%rd5+12];
	ld.global.f32 	%f67, [%rd6+12];
	fma.rn.f32 	%f97, %f66, %f67, %f97;
$L__BB0_33:
	add.s32 	%r84, %r84, 4;
$L__BB0_34:
	add.s32 	%r69, %r6, 1;
	and.b32  	%r68, %r69, 3;
	setp.eq.s32 	%p72, %r68, 0;
	@%p72 bra 	$L__BB0_44;
	setp.eq.s32 	%p73, %r68, 1;
	@%p73 bra 	$L__BB0_41;
	add.s32 	%r32, %r84, %r1;
	setp.gt.s32 	%p74, %r32, -1;
	setp.lt.s32 	%p75, %r32, %r37;
	and.pred  	%p76, %p74, %p75;
	and.pred  	%p77, %p76, %p1;
	add.s32 	%r70, %r32, %r12;
	mul.wide.s32 	%rd16, %r70, 4;
	add.s64 	%rd7, %rd2, %rd16;
	add.s32 	%r71, %r11, %r84;
	mul.wide.s32 	%rd17, %r71, 4;
	add.s64 	%rd8, %rd1, %rd17;
	not.pred 	%p78, %p77;
	@%p78 bra 	$L__BB0_38;
	ld.global.f32 	%f69, [%rd7];
	ld.global.f32 	%f70, [%rd8];
	fma.rn.f32 	%f97, %f69, %f70, %f97;
$L__BB0_38:
	add.s32 	%r72, %r32, 1;
	setp.gt.s32 	%p79, %r72, -1;
	setp.lt.s32 	%p80, %r72, %r37;
	and.pred  	%p81, %p79, %p80;
	and.pred  	%p82, %p81, %p1;
	not.pred 	%p83, %p82;
	@%p83 bra 	$L__BB0_40;
	ld.global.f32 	%f71, [%rd7+4];
	ld.global.f32 	%f72, [%rd8+4];
	fma.rn.f32 	%f97, %f71, %f72, %f97;
$L__BB0_40:
	add.s32 	%r84, %r84, 2;
$L__BB0_41:
	and.b32  	%r73, %r6, 1;
	setp.eq.b32 	%p84, %r73, 1;
	@%p84 bra 	$L__BB0_44;
	add.s32 	%r35, %r84, %r1;
	setp.gt.s32 	%p85, %r35, -1;
	setp.lt.s32 	%p86, %r35, %r37;
	and.pred  	%p87, %p85, %p86;
	and.pred  	%p88, %p87, %p1;
	not.pred 	%p89, %p88;
	@%p89 bra 	$L__BB0_44;
	add.s32 	%r74, %r11, %r84;
	add.s32 	%r75, %r35, %r12;
	mul.wide.s32 	%rd18, %r75, 4;
	add.s64 	%rd19, %rd2, %rd18;
	ld.global.f32 	%f73, [%rd19];
	mul.wide.s32 	%rd20, %r74, 4;
	add.s64 	%rd21, %rd1, %rd20;
	ld.global.f32 	%f74, [%rd21];
	fma.rn.f32 	%f97, %f73, %f74, %f97;
$L__BB0_44:
	add.s32 	%r77, %r8, 1;
	setp.ne.s32 	%p90, %r8, %r5;
	@%p90 bra 	$L__BB0_3;
$L__BB0_45:
	mad.lo.s32 	%r76, %r37, %r47, %r1;
	cvta.to.global.u64 	%rd22, %rd9;
	mul.wide.s32 	%rd23, %r76, 4;
	add.s64 	%rd24, %rd22, %rd23;
	st.global.f32 	[%rd24], %f97;
$L__BB0_46:
	ret;

}


// ===== COMPILED SASS (sm_100) =====

	.target	sm_100

	.elftype	@"ET_EXEC"


//--------------------- .note.nv.tkinfo           --------------------------
	.section	.note.nv.tkinfo,"",@"SHT_NOTE"
	.sectionflags	@"SHF_NOTE_NV_TKINFO"
	.tkinfo
        /*0018*/ 	.word	0x00000002
        /*0030*/ 	.string	""
        /*0030*/ 	.string	"ptxas"
        /*0030*/ 	.string	"Cuda compilation tools, release 13.0, V13.0.88"
        /*0030*/ 	.string	"Build cuda_13.0.r13.0/compiler.36424714_0"
        /*0030*/ 	.string	"-arch sm_100 -m 64 "



//--------------------- .note.nv.cuinfo           --------------------------
	.section	.note.nv.cuinfo,"",@"SHT_NOTE"
	.sectionflags	@"SHF_NOTE_NV_CUINFO"
        /*0018*/ 	.short	0x0002
        /*001a*/ 	.short	0x0064
        /*001c*/ 	.short	0x0082
	.zero		2


//--------------------- .nv.info                  --------------------------
	.section	.nv.info,"",@"SHT_CUDA_INFO"
	.align	4


	//----- nvinfo : EIATTR_REGCOUNT
	.align		4
        /*0000*/ 	.byte	0x04, 0x2f
        /*0002*/ 	.short	(.L_1 - .L_0)
	.align		4
.L_0:
        /*0004*/ 	.word	index@(_Z13convolution2DPfS_S_iii)
        /*0008*/ 	.word	0x00000020


	//----- nvinfo : EIATTR_FRAME_SIZE
	.align		4
.L_1:
        /*000c*/ 	.byte	0x04, 0x11
        /*000e*/ 	.short	(.L_3 - .L_2)
	.align		4
.L_2:
        /*0010*/ 	.word	index@(_Z13convolution2DPfS_S_iii)
        /*0014*/ 	.word	0x00000000


	//----- nvinfo : EIATTR_MIN_STACK_SIZE
	.align		4
.L_3:
        /*0018*/ 	.byte	0x04, 0x12
        /*001a*/ 	.short	(.L_5 - .L_4)
	.align		4
.L_4:
        /*001c*/ 	.word	index@(_Z13convolution2DPfS_S_iii)
        /*0020*/ 	.word	0x00000000
.L_5:


//--------------------- .nv.compat                --------------------------
	.section	.nv.compat,"",@"SHT_CUDA_COMPAT_INFO"
	.align	4
        /*0000*/ 	.byte	0x02, 0x09, 0x00, 0x00, 0x02, 0x02, 0x01, 0x00, 0x02, 0x05, 0x05, 0x00, 0x03, 0x07, 0x01, 0x01
        /*0010*/ 	.byte	0x02, 0x03, 0x00, 0x00, 0x02, 0x06, 0x01, 0x00, 0x04, 0x0b, 0x08, 0x00, 0x09, 0x00, 0x00, 0x00
        /*0020*/ 	.byte	0x00, 0x00, 0x00, 0x00


//--------------------- .nv.info._Z13convolution2DPfS_S_iii --------------------------
	.section	.nv.info._Z13convolution2DPfS_S_iii,"",@"SHT_CUDA_INFO"
	.sectionflags	@""
	.align	4


	//----- nvinfo : EIATTR_CUDA_API_VERSION
	.align		4
        /*0000*/ 	.byte	0x04, 0x37
        /*0002*/ 	.short	(.L_7 - .L_6)
.L_6:
        /*0004*/ 	.word	0x00000082


	//----- nvinfo : EIATTR_KPARAM_INFO
	.align		4
.L_7:
        /*0008*/ 	.byte	0x04, 0x17
        /*000a*/ 	.short	(.L_9 - .L_8)
.L_8:
        /*000c*/ 	.word	0x00000000
        /*0010*/ 	.short	0x0005
        /*0012*/ 	.short	0x0020
        /*0014*/ 	.byte	0x00, 0xf0, 0x11, 0x00


	//----- nvinfo : EIATTR_KPARAM_INFO
	.align		4
.L_9:
        /*0018*/ 	.byte	0x04, 0x17
        /*001a*/ 	.short	(.L_11 - .L_10)
.L_10:
        /*001c*/ 	.word	0x00000000
        /*0020*/ 	.short	0x0004
        /*0022*/ 	.short	0x001c
        /*0024*/ 	.byte	0x00, 0xf0, 0x11, 0x00


	//----- nvinfo : EIATTR_KPARAM_INFO
	.align		4
.L_11:
        /*0028*/ 	.byte	0x04, 0x17
        /*002a*/ 	.short	(.L_13 - .L_12)
.L_12:
        /*002c*/ 	.word	0x00000000
        /*0030*/ 	.short	0x0003
        /*0032*/ 	.short	0x0018
        /*0034*/ 	.byte	0x00, 0xf0, 0x11, 0x00


	//----- nvinfo : EIATTR_KPARAM_INFO
	.align		4
.L_13:
        /*0038*/ 	.byte	0x04, 0x17
        /*003a*/ 	.short	(.L_15 - .L_14)
.L_14:
        /*003c*/ 	.word	0x00000000
        /*0040*/ 	.short	0x0002
        /*0042*/ 	.short	0x0010
        /*0044*/ 	.byte	0x00, 0xf5, 0x21, 0x00


	//----- nvinfo : EIATTR_KPARAM_INFO
	.align		4
.L_15:
        /*0048*/ 	.byte	0x04, 0x17
        /*004a*/ 	.short	(.L_17 - .L_16)
.L_16:
        /*004c*/ 	.word	0x00000000
        /*0050*/ 	.short	0x0001
        /*0052*/ 	.short	0x0008
        /*0054*/ 	.byte	0x00, 0xf5, 0x21, 0x00


	//----- nvinfo : EIATTR_KPARAM_INFO
	.align		4
.L_17:
        /*0058*/ 	.byte	0x04, 0x17
        /*005a*/ 	.short	(.L_19 - .L_18)
.L_18:
        /*005c*/ 	.word	0x00000000
        /*0060*/ 	.short	0x0000
        /*0062*/ 	.short	0x0000
        /*0064*/ 	.byte	0x00, 0xf5, 0x21, 0x00


	//----- nvinfo : EIATTR_SPARSE_MMA_MASK
	.align		4
.L_19:
        /*0068*/ 	.byte	0x03, 0x50
        /*006a*/ 	.short	0x0000


	//----- nvinfo : EIATTR_MAXREG_COUNT
	.align		4
        /*006c*/ 	.byte	0x03, 0x1b
        /*006e*/ 	.short	0x00ff


	//----- nvinfo : EIATTR_MERCURY_ISA_VERSION
	.align		4
        /*0070*/ 	.byte	0x03, 0x5f
        /*0072*/ 	.short	0x0101


	//----- nvinfo : EIATTR_VRC_CTA_INIT_COUNT
	.align		4
        /*0074*/ 	.byte	0x02, 0x4a
	.zero		1
	.zero		1


	//----- nvinfo : EIATTR_EXIT_INSTR_OFFSETS
	.align		4
        /*0078*/ 	.byte	0x04, 0x1c
        /*007a*/ 	.short	(.L_21 - .L_20)


	//   ....[0]....
.L_20:
        /*007c*/ 	.word	0x000000c0


	//   ....[1]....
        /*0080*/ 	.word	0x00000d20


	//----- nvinfo : EIATTR_CRS_STACK_SIZE
	.align		4
.L_21:
        /*0084*/ 	.byte	0x04, 0x1e
        /*0086*/ 	.short	(.L_23 - .L_22)
.L_22:
        /*0088*/ 	.word	0x00000000


	//----- nvinfo : EIATTR_CBANK_PARAM_SIZE
	.align		4
.L_23:
        /*008c*/ 	.byte	0x03, 0x19
        /*008e*/ 	.short	0x0024


	//----- nvinfo : EIATTR_PARAM_CBANK
	.align		4
        /*0090*/ 	.byte	0x04, 0x0a
        /*0092*/ 	.short	(.L_25 - .L_24)
	.align		4
.L_24:
        /*0094*/ 	.word	index@(.nv.constant0._Z13convolution2DPfS_S_iii)
        /*0098*/ 	.short	0x0380
        /*009a*/ 	.short	0x0024


	//----- nvinfo : EIATTR_SW_WAR
	.align		4
.L_25:
        /*009c*/ 	.byte	0x04, 0x36
        /*009e*/ 	.short	(.L_27 - .L_26)
.L_26:
        /*00a0*/ 	.word	0x00000008
.L_27:


//--------------------- .nv.callgraph             --------------------------
	.section	.nv.callgraph,"",@"SHT_CUDA_CALLGRAPH"
	.align	4
	.sectionentsize	8
	.align		4
        /*0000*/ 	.word	0x00000000
	.align		4
        /*0004*/ 	.word	0xffffffff
	.align		4
        /*0008*/ 	.word	0x00000000
	.align		4
        /*000c*/ 	.word	0xfffffffe
	.align		4
        /*0010*/ 	.word	0x00000000
	.align		4
        /*0014*/ 	.word	0xfffffffd
	.align		4
        /*0018*/ 	.word	0x00000000
	.align		4
        /*001c*/ 	.word	0xfffffffc


//--------------------- .text._Z13convolution2DPfS_S_iii --------------------------
	.section	.text._Z13convolution2DPfS_S_iii,"ax",@progbits
	.align	128
        .global         _Z13convolution2DPfS_S_iii
        .type           _Z13convolution2DPfS_S_iii,@function
        .size           _Z13convolution2DPfS_S_iii,(.L_x_9 - _Z13convolution2DPfS_S_iii)
        .other          _Z13convolution2DPfS_S_iii,@"STO_CUDA_ENTRY STV_DEFAULT"
_Z13convolution2DPfS_S_iii:
.text._Z13convolution2DPfS_S_iii:
[----:B------:R-:W-:Y:S01]  /*0000*/  LDC R1, c[0x0][0x37c] ;  /* 0x0000df00ff017b82 */ /* 0x000fe20000000800 */
[----:B------:R-:W0:Y:S07]  /*0010*/  S2R R3, SR_TID.Y ;  /* 0x0000000000037919 */ /* 0x000e2e0000002200 */
[----:B------:R-:W1:Y:S01]  /*0020*/  LDC R7, c[0x0][0x360] ;  /* 0x0000d800ff077b82 */ /* 0x000e620000000800 */
[----:B------:R-:W2:Y:S01]  /*0030*/  LDCU.64 UR6, c[0x0][0x398] ;  /* 0x00007300ff0677ac */ /* 0x000ea20008000a00 */
[----:B------:R-:W1:Y:S06]  /*0040*/  S2R R0, SR_TID.X ;  /* 0x0000000000007919 */ /* 0x000e6c0000002100 */
[----:B------:R-:W0:Y:S08]  /*0050*/  S2UR UR5, SR_CTAID.Y ;  /* 0x00000000000579c3 */ /* 0x000e300000002600 */
[----:B------:R-:W0:Y:S08]  /*0060*/  LDC R6, c[0x0][0x364] ;  /* 0x0000d900ff067b82 */ /* 0x000e300000000800 */
[----:B------:R-:W1:Y:S01]  /*0070*/  S2UR UR4, SR_CTAID.X ;  /* 0x00000000000479c3 */ /* 0x000e620000002500 */
[----:B0-----:R-:W-:-:S05]  /*0080*/  IMAD R6, R6, UR5, R3 ;  /* 0x0000000506067c24 */ /* 0x001fca000f8e0203 */
[----:B--2---:R-:W-:Y:S01]  /*0090*/  ISETP.GE.AND P0, PT, R6, UR7, PT ;  /* 0x0000000706007c0c */ /* 0x004fe2000bf06270 */
[----:B-1----:R-:W-:-:S05]  /*00a0*/  IMAD R7, R7, UR4, R0 ;  /* 0x0000000407077c24 */ /* 0x002fca000f8e0200 */
[----:B------:R-:W-:-:S13]  /*00b0*/  ISETP.GE.OR P0, PT, R7, UR6, P0 ;  /* 0x0000000607007c0c */ /* 0x000fda0008706670 */
[----:B------:R-:W-:Y:S05]  /*00c0*/  @P0 EXIT ;  /* 0x000000000000094d */ /* 0x000fea0003800000 */
[----:B------:R-:W0:Y:S01]  /*00d0*/  LDC R8, c[0x0][0x3a0] ;  /* 0x0000e800ff087b82 */ /* 0x000e220000000800 */
[----:B------:R-:W1:Y:S01]  /*00e0*/  LDCU.64 UR4, c[0x0][0x358] ;  /* 0x00006b00ff0477ac */ /* 0x000e620008000a00 */
[----:B------:R-:W-:Y:S01]  /*00f0*/  IMAD.MOV.U32 R0, RZ, RZ, RZ ;  /* 0x000000ffff007224 */ /* 0x000fe200078e00ff */
[C---:B0-----:R-:W-:Y:S02]  /*0100*/  ISETP.GE.AND P0, PT, R8.reuse, -0x1, PT ;  /* 0xffffffff0800780c */ /* 0x041fe40003f06270 */
[----:B------:R-:W-:-:S11]  /*0110*/  LEA.HI R8, R8, R8, RZ, 0x1 ;  /* 0x0000000808087211 */ /* 0x000fd600078f08ff */
[----:B-1----:R-:W-:Y:S05]  /*0120*/  @!P0 BRA `(.L_x_0) ;  /* 0x0000000800e88947 */ /* 0x002fea0003800000 */
[----:B------:R-:W-:Y:S01]  /*0130*/  SHF.R.S32.HI R8, RZ, 0x1, R8 ;  /* 0x00000001ff087819 */ /* 0x000fe20000011408 */
[----:B------:R-:W-:-:S03]  /*0140*/  IMAD.MOV.U32 R0, RZ, RZ, RZ ;  /* 0x000000ffff007224 */ /* 0x000fc600078e00ff */
[----:B------:R-:W-:Y:S01]  /*0150*/  IABS R9, R8 ;  /* 0x0000000800097213 */ /* 0x000fe20000000000 */
[----:B------:R-:W-:-:S04]  /*0160*/  IMAD.MOV R10, RZ, RZ, -R8 ;  /* 0x000000ffff0a7224 */ /* 0x000fc800078e0a08 */
[----:B------:R-:W-:Y:S02]  /*0170*/  IMAD.IADD R9, R8, 0x1, R9 ;  /* 0x0000000108097824 */ /* 0x000fe400078e0209 */
[----:B------:R-:W-:Y:S02]  /*0180*/  IMAD.MOV.U32 R11, RZ, RZ, R10 ;  /* 0x000000ffff0b7224 */ /* 0x000fe400078e000a */
[----:B------:R-:W-:-:S05]  /*0190*/  VIADD R12, R9, 0x1 ;  /* 0x00000001090c7836 */ /* 0x000fca0000000000 */
[----:B------:R-:W-:-:S07]  /*01a0*/  LOP3.LUT R12, R12, 0x7, RZ, 0xc0, !PT ;  /* 0x000000070c0c7812 */ /* 0x000fce00078ec0ff */
.L_x_7:
[----:B------:R-:W0:Y:S01]  /*01b0*/  LDCU UR6, c[0x0][0x39c] ;  /* 0x00007380ff0677ac */ /* 0x000e220008000800 */
[----:B------:R-:W-:Y:S01]  /*01c0*/  ISETP.GE.U32.AND P1, PT, R9, 0x7, PT ;  /* 0x000000070900780c */ /* 0x000fe20003f26070 */
[--C-:B------:R-:W-:Y:S01]  /*01d0*/  IMAD.IADD R13, R6, 0x1, R11.reuse ;  /* 0x00000001060d7824 */ /* 0x100fe200078e020b */
[----:B------:R-:W-:Y:S01]  /*01e0*/  IABS R4, R8 ;  /* 0x0000000800047213 */ /* 0x000fe20000000000 */
[----:B------:R-:W1:Y:S01]  /*01f0*/  LDCU UR7, c[0x0][0x3a0] ;  /* 0x00007400ff0777ac */ /* 0x000e620008000800 */
[----:B------:R-:W-:Y:S01]  /*0200*/  IMAD.IADD R2, R8, 0x1, R11 ;  /* 0x0000000108027824 */ /* 0x000fe200078e020b */
[----:B------:R-:W-:Y:S02]  /*0210*/  MOV R15, R10 ;  /* 0x0000000a000f7202 */ /* 0x000fe40000000f00 */
[C---:B------:R-:W-:Y:S01]  /*0220*/  ISETP.NE.AND P6, PT, R11.reuse, R4, PT ;  /* 0x000000040b00720c */ /* 0x040fe20003fc5270 */
[----:B------:R-:W-:Y:S01]  /*0230*/  VIADD R11, R11, 0x1 ;  /* 0x000000010b0b7836 */ /* 0x000fe20000000000 */
[----:B0-----:R-:W-:Y:S01]  /*0240*/  ISETP.GE.AND P0, PT, R13, UR6, PT ;  /* 0x000000060d007c0c */ /* 0x001fe2000bf06270 */
[----:B-1----:R-:W-:-:S03]  /*0250*/  IMAD R17, R2, UR7, RZ ;  /* 0x0000000702117c24 */ /* 0x002fc6000f8e02ff */
[----:B------:R-:W-:Y:S01]  /*0260*/  ISETP.GT.AND P0, PT, R13, -0x1, !P0 ;  /* 0xffffffff0d00780c */ /* 0x000fe20004704270 */
[----:B------:R-:W-:Y:S01]  /*0270*/  IMAD.IADD R14, R8, 0x1, R17 ;  /* 0x00000001080e7824 */ /* 0x000fe200078e0211 */
[----:B------:R-:W-:Y:S11]  /*0280*/  @!P1 BRA `(.L_x_1) ;  /* 0x00000004002c9947 */ /* 0x000ff60003800000 */
[----:B------:R-:W0:Y:S01]  /*0290*/  LDCU UR6, c[0x0][0x398] ;  /* 0x00007300ff0677ac */ /* 0x000e220008000800 */
[----:B------:R-:W-:Y:S01]  /*02a0*/  VIADD R19, R9, 0x1 ;  /* 0x0000000109137836 */ /* 0x000fe20000000000 */
[----:B------:R-:W-:Y:S01]  /*02b0*/  IADD3 R18, PT, PT, -R8, 0x3, RZ ;  /* 0x0000000308127810 */ /* 0x000fe20007ffe1ff */
[----:B------:R-:W-:Y:S01]  /*02c0*/  IMAD.IADD R16, R7, 0x1, -R8 ;  /* 0x0000000107107824 */ /* 0x000fe200078e0a08 */
[----:B------:R-:W1:Y:S02]  /*02d0*/  LDCU UR7, c[0x0][0x398] ;  /* 0x00007300ff0777ac */ /* 0x000e640008000800 */
[----:B------:R-:W-:-:S05]  /*02e0*/  LOP3.LUT R19, R19, 0xfffffff8, RZ, 0xc0, !PT ;  /* 0xfffffff813137812 */ /* 0x000fca00078ec0ff */
[----:B------:R-:W-:Y:S02]  /*02f0*/  IMAD.MOV R19, RZ, RZ, -R19 ;  /* 0x000000ffff137224 */ /* 0x000fe400078e0a13 */
[----:B0-----:R-:W-:-:S07]  /*0300*/  IMAD R15, R13, UR6, R16 ;  /* 0x000000060d0f7c24 */ /* 0x001fce000f8e0210 */
.L_x_2:
[----:B------:R-:W0:Y:S01]  /*0310*/  LDC.64 R4, c[0x0][0x380] ;  /* 0x0000e000ff047b82 */ /* 0x000e220000000a00 */
[----:B-1----:R-:W-:-:S04]  /*0320*/  ISETP.GE.AND P2, PT, R16, UR7, PT ;  /* 0x0000000710007c0c */ /* 0x002fc8000bf46270 */
[----:B------:R-:W-:-:S03]  /*0330*/  ISETP.GT.AND P2, PT, R16, -0x1, !P2 ;  /* 0xffffffff1000780c */ /* 0x000fc60005744270 */
[----:B------:R-:W1:Y:S01]  /*0340*/  LDC.64 R2, c[0x0][0x388] ;  /* 0x0000e200ff027b82 */ /* 0x000e620000000a00 */
[----:B------:R-:W-:Y:S01]  /*0350*/  PLOP3.LUT P2, PT, P2, P0, PT, 0x80, 0x8 ;  /* 0x000000000008781c */ /* 0x000fe20001741070 */
[----:B0-----:R-:W-:-:S12]  /*0360*/  IMAD.WIDE R4, R15, 0x4, R4 ;  /* 0x000000040f047825 */ /* 0x001fd800078e0204 */
[----:B------:R-:W2:Y:S01]  /*0370*/  @P2 LDG.E R21, desc[UR4][R4.64] ;  /* 0x0000000404152981 */ /* 0x000ea2000c1e1900 */
[----:B-1----:R-:W-:-:S05]  /*0380*/  IMAD.WIDE R2, R17, 0x4, R2 ;  /* 0x0000000411027825 */ /* 0x002fca00078e0202 */
[----:B------:R-:W2:Y:S01]  /*0390*/  @P2 LDG.E R20, desc[UR4][R2.64] ;  /* 0x0000000402142981 */ /* 0x000ea2000c1e1900 */
[----:B------:R-:W-:-:S05]  /*03a0*/  VIADD R22, R16, 0x1 ;  /* 0x0000000110167836 */ /* 0x000fca0000000000 */
[----:B------:R-:W-:-:S04]  /*03b0*/  ISETP.GE.AND P3, PT, R22, UR7, PT ;  /* 0x0000000716007c0c */ /* 0x000fc8000bf66270 */
[----:B------:R-:W-:-:S04]  /*03c0*/  ISETP.GT.AND P3, PT, R22, -0x1, !P3 ;  /* 0xffffffff1600780c */ /* 0x000fc80005f64270 */
[----:B------:R-:W-:Y:S02]  /*03d0*/  PLOP3.LUT P3, PT, P3, P0, PT, 0x80, 0x8 ;  /* 0x000000000008781c */ /* 0x000fe40001f61070 */
[----:B------:R-:W-:-:S04]  /*03e0*/  IADD3 R22, PT, PT, R16, 0x2, RZ ;  /* 0x0000000210167810 */ /* 0x000fc80007ffe0ff */
[----:B------:R-:W-:-:S04]  /*03f0*/  ISETP.GE.AND P4, PT, R22, UR7, PT ;  /* 0x0000000716007c0c */ /* 0x000fc8000bf86270 */
[----:B------:R-:W-:-:S03]  /*0400*/  ISETP.GT.AND P4, PT, R22, -0x1, !P4 ;  /* 0xffffffff1600780c */ /* 0x000fc60006784270 */
[----:B------:R-:W3:Y:S01]  /*0410*/  @P3 LDG.E R29, desc[UR4][R4.64+0x4] ;  /* 0x00000404041d3981 */ /* 0x000ee2000c1e1900 */
[----:B------:R-:W-:-:S03]  /*0420*/  PLOP3.LUT P4, PT, P4, P0, PT, 0x80, 0x8 ;  /* 0x000000000008781c */ /* 0x000fc60002781070 */
[----:B------:R-:W3:Y:S01]  /*0430*/  @P3 LDG.E R22, desc[UR4][R2.64+0x4] ;  /* 0x0000040402163981 */ /* 0x000ee2000c1e1900 */
[----:B------:R-:W-:-:S05]  /*0440*/  VIADD R23, R16, 0x3 ;  /* 0x0000000310177836 */ /* 0x000fca0000000000 */
[----:B------:R-:W-:-:S04]  /*0450*/  ISETP.GE.AND P1, PT, R23, UR7, PT ;  /* 0x0000000717007c0c */ /* 0x000fc8000bf26270 */
[----:B------:R-:W-:Y:S01]  /*0460*/  ISETP.GT.AND P1, PT, R23, -0x1, !P1 ;  /* 0xffffffff1700780c */ /* 0x000fe20004f24270 */
[----:B------:R-:W4:Y:S04]  /*0470*/  @P4 LDG.E R27, desc[UR4][R4.64+0x8] ;  /* 0x00000804041b4981 */ /* 0x000f28000c1e1900 */
[----:B------:R-:W4:Y:S01]  /*0480*/  @P4 LDG.E R25, desc[UR4][R2.64+0x8] ;  /* 0x0000080402194981 */ /* 0x000f22000c1e1900 */
[----:B------:R-:W-:-:S13]  /*0490*/  PLOP3.LUT P1, PT, P1, P0, PT, 0x80, 0x8 ;  /* 0x000000000008781c */ /* 0x000fda0000f21070 */
[----:B------:R-:W5:Y:S01]  /*04a0*/  @P1 LDG.E R23, desc[UR4][R4.64+0xc] ;  /* 0x00000c0404171981 */ /* 0x000f62000c1e1900 */
[----:B--2---:R-:W-:-:S03]  /*04b0*/  @P2 FFMA R0, R21, R20, R0 ;  /* 0x0000001415002223 */ /* 0x004fc60000000000 */
[----:B------:R-:W5:Y:S01]  /*04c0*/  @P1 LDG.E R21, desc[UR4][R2.64+0xc] ;  /* 0x00000c0402151981 */ /* 0x000f62000c1e1900 */
[----:B------:R-:W-:-:S05]  /*04d0*/  VIADD R20, R16, 0x4 ;  /* 0x0000000410147836 */ /* 0x000fca0000000000 */
[----:B------:R-:W-:Y:S01]  /*04e0*/  ISETP.GE.AND P2, PT, R20, UR7, PT ;  /* 0x0000000714007c0c */ /* 0x000fe2000bf46270 */
[----:B---3--:R-:W-:-:S03]  /*04f0*/  @P3 FFMA R0, R29, R22, R0 ;  /* 0x000000161d003223 */ /* 0x008fc60000000000 */
[----:B------:R-:W-:Y:S01]  /*0500*/  ISETP.GT.AND P3, PT, R20, -0x1, !P2 ;  /* 0xffffffff1400780c */ /* 0x000fe20005764270 */
[C---:B------:R-:W-:Y:S02]  /*0510*/  VIADD R20, R16.reuse, 0x5 ;  /* 0x0000000510147836 */ /* 0x040fe40000000000 */
[----:B------:R-:W-:-:S03]  /*0520*/  VIADD R22, R16, 0x6 ;  /* 0x0000000610167836 */ /* 0x000fc60000000000 */
[----:B------:R-:W-:Y:S02]  /*0530*/  ISETP.GE.AND P5, PT, R20, UR7, PT ;  /* 0x0000000714007c0c */ /* 0x000fe4000bfa6270 */
[----:B------:R-:W-:Y:S02]  /*0540*/  ISETP.GE.AND P2, PT, R22, UR7, PT ;  /* 0x0000000716007c0c */ /* 0x000fe4000bf46270 */
[----:B------:R-:W-:Y:S01]  /*0550*/  ISETP.GT.AND P5, PT, R20, -0x1, !P5 ;  /* 0xffffffff1400780c */ /* 0x000fe20006fa4270 */
[----:B------:R-:W-:Y:S01]  /*0560*/  VIADD R20, R16, 0x7 ;  /* 0x0000000710147836 */ /* 0x000fe20000000000 */
[----:B------:R-:W-:Y:S01]  /*0570*/  PLOP3.LUT P3, PT, P3, P0, PT, 0x80, 0x8 ;  /* 0x000000000008781c */ /* 0x000fe20001f61070 */
[----:B----4-:R-:W-:Y:S01]  /*0580*/  @P4 FFMA R0, R27, R25, R0 ;  /* 0x000000191b004223 */ /* 0x010fe20000000000 */
[----:B------:R-:W-:Y:S02]  /*0590*/  ISETP.GT.AND P2, PT, R22, -0x1, !P2 ;  /* 0xffffffff1600780c */ /* 0x000fe40005744270 */
[----:B------:R-:W-:-:S02]  /*05a0*/  ISETP.GE.AND P4, PT, R20, UR7, PT ;  /* 0x0000000714007c0c */ /* 0x000fc4000bf86270 */
[----:B------:R-:W-:Y:S02]  /*05b0*/  PLOP3.LUT P5, PT, P5, P0, PT, 0x80, 0x8 ;  /* 0x000000000008781c */ /* 0x000fe40002fa1070 */
[----:B------:R-:W-:Y:S02]  /*05c0*/  ISETP.GT.AND P4, PT, R20, -0x1, !P4 ;  /* 0xffffffff1400780c */ /* 0x000fe40006784270 */
[----:B------:R-:W-:Y:S02]  /*05d0*/  PLOP3.LUT P2, PT, P2, P0, PT, 0x80, 0x8 ;  /* 0x000000000008781c */ /* 0x000fe40001741070 */
[----:B------:R-:W-:Y:S01]  /*05e0*/  PLOP3.LUT P4, PT, P4, P0, PT, 0x80, 0x8 ;  /* 0x000000000008781c */ /* 0x000fe20002781070 */
[----:B------:R-:W2:Y:S04]  /*05f0*/  @P3 LDG.E R25, desc[UR4][R4.64+0x10] ;  /* 0x0000100404193981 */ /* 0x000ea8000c1e1900 */
[----:B------:R-:W2:Y:S04]  /*0600*/  @P3 LDG.E R20, desc[UR4][R2.64+0x10] ;  /* 0x0000100402143981 */ /* 0x000ea8000c1e1900 */
[----:B------:R-:W3:Y:S04]  /*0610*/  @P5 LDG.E R27, desc[UR4][R4.64+0x14] ;  /* 0x00001404041b5981 */ /* 0x000ee8000c1e1900 */
[----:B------:R-:W3:Y:S04]  /*0620*/  @P5 LDG.E R22, desc[UR4][R2.64+0x14] ;  /* 0x0000140402165981 */ /* 0x000ee8000c1e1900 */
[----:B------:R-:W4:Y:S04]  /*0630*/  @P4 LDG.E R29, desc[UR4][R4.64+0x1c] ;  /* 0x00001c04041d4981 */ /* 0x000f28000c1e1900 */
[----:B------:R-:W4:Y:S01]  /*0640*/  @P4 LDG.E R24, desc[UR4][R2.64+0x1c] ;  /* 0x00001c0402184981 */ /* 0x000f22000c1e1900 */
[----:B-----5:R-:W-:-:S03]  /*0650*/  @P1 FFMA R0, R23, R21, R0 ;  /* 0x0000001517001223 */ /* 0x020fc60000000000 */
[----:B------:R-:W5:Y:S04]  /*0660*/  @P2 LDG.E R21, desc[UR4][R4.64+0x18] ;  /* 0x0000180404152981 */ /* 0x000f68000c1e1900 */
[----:B------:R-:W5:Y:S01]  /*0670*/  @P2 LDG.E R23, desc[UR4][R2.64+0x18] ;  /* 0x0000180402172981 */ /* 0x000f62000c1e1900 */
[----:B------:R-:W-:-:S05]  /*0680*/  VIADD R19, R19, 0x8 ;  /* 0x0000000813137836 */ /* 0x000fca0000000000 */
[----:B------:R-:W-:Y:S01]  /*0690*/  ISETP.NE.AND P1, PT, R19, RZ, PT ;  /* 0x000000ff1300720c */ /* 0x000fe20003f25270 */
[----:B------:R-:W-:Y:S01]  /*06a0*/  VIADD R16, R16, 0x8 ;  /* 0x0000000810107836 */ /* 0x000fe20000000000 */
[----:B------:R-:W-:Y:S01]  /*06b0*/  IADD3 R18, PT, PT, R18, 0x8, RZ ;  /* 0x0000000812127810 */ /* 0x000fe20007ffe0ff */
[----:B------:R-:W-:Y:S02]  /*06c0*/  VIADD R15, R15, 0x8 ;  /* 0x000000080f0f7836 */ /* 0x000fe40000000000 */
[----:B------:R-:W-:Y:S02]  /*06d0*/  VIADD R17, R17, 0x8 ;  /* 0x0000000811117836 */ /* 0x000fe40000000000 */
[----:B--2---:R-:W-:-:S04]  /*06e0*/  @P3 FFMA R0, R25, R20, R0 ;  /* 0x0000001419003223 */ /* 0x004fc80000000000 */
[----:B---3--:R-:W-:-:S04]  /*06f0*/  @P5 FFMA R0, R27, R22, R0 ;  /* 0x000000161b005223 */ /* 0x008fc80000000000 */
[----:B-----5:R-:W-:-:S04]  /*0700*/  @P2 FFMA R0, R21, R23, R0 ;  /* 0x0000001715002223 */ /* 0x020fc80000000000 */
[----:B----4-:R-:W-:Y:S01]  /*0710*/  @P4 FFMA R0, R29, R24, R0 ;  /* 0x000000181d004223 */ /* 0x010fe20000000000 */
[----:B------:R-:W-:Y:S06]  /*0720*/  @P1 BRA `(.L_x_2) ;  /* 0xfffffff800f81947 */ /* 0x000fec000383ffff */
[----:B------:R-:W-:-:S07]  /*0730*/  VIADD R15, R18, 0xfffffffd ;  /* 0xfffffffd120f7836 */ /* 0x000fce0000000000 */
.L_x_1:
[----:B------:R-:W-:-:S13]  /*0740*/  ISETP.NE.AND P1, PT, R12, RZ, PT ;  /* 0x000000ff0c00720c */ /* 0x000fda0003f25270 */
[----:B------:R-:W-:Y:S05]  /*0750*/  @!P1 BRA `(.L_x_3) ;  /* 0x0000000400589947 */ /* 0x000fea0003800000 */
[----:B------:R-:W-:Y:S02]  /*0760*/  VIADD R2, R12, 0xffffffff ;  /* 0xffffffff0c027836 */ /* 0x000fe40000000000 */
[----:B------:R-:W-:-:S03]  /*0770*/  VIADD R16, R9, 0x1 ;  /* 0x0000000109107836 */ /* 0x000fc60000000000 */
[----:B------:R-:W-:Y:S02]  /*0780*/  ISETP.GE.U32.AND P1, PT, R2, 0x3, PT ;  /* 0x000000030200780c */ /* 0x000fe40003f26070 */
[----:B------:R-:W-:-:S11]  /*0790*/  LOP3.LUT P5, R16, R16, 0x3, RZ, 0xc0, !PT ;  /* 0x0000000310107812 */ /* 0x000fd600078ac0ff */
[----:B------:R-:W-:Y:S05]  /*07a0*/  @!P1 BRA `(.L_x_4) ;  /* 0x0000000000909947 */ /* 0x000fea0003800000 */
[----:B------:R-:W0:Y:S01]  /*07b0*/  LDCU UR6, c[0x0][0x398] ;  /* 0x00007300ff0677ac */ /* 0x000e220008000800 */
[----:B------:R-:W1:Y:S01]  /*07c0*/  LDC.64 R4, c[0x0][0x380] ;  /* 0x0000e000ff047b82 */ /* 0x000e620000000a00 */
[----:B------:R-:W-:-:S05]  /*07d0*/  IADD3 R18, PT, PT, R7, R15, RZ ;  /* 0x0000000f07127210 */ /* 0x000fca0007ffe0ff */
[C---:B------:R-:W-:Y:S02]  /*07e0*/  VIADD R17, R18.reuse, 0x1 ;  /* 0x0000000112117836 */ /* 0x040fe40000000000 */
[----:B------:R-:W2:Y:S01]  /*07f0*/  LDC.64 R2, c[0x0][0x388] ;  /* 0x0000e200ff027b82 */ /* 0x000ea20000000a00 */
[C---:B------:R-:W-:Y:S02]  /*0800*/  VIADD R19, R18.reuse, 0x2 ;  /* 0x0000000212137836 */ /* 0x040fe40000000000 */
[C---:B------:R-:W-:Y:S01]  /*0810*/  VIADD R20, R18.reuse, 0x3 ;  /* 0x0000000312147836 */ /* 0x040fe20000000000 */
[C---:B0-----:R-:W-:Y:S02]  /*0820*/  ISETP.GE.AND P1, PT, R18.reuse, UR6, PT ;  /* 0x0000000612007c0c */ /* 0x041fe4000bf26270 */
[----:B------:R-:W-:Y:S02]  /*0830*/  ISETP.GE.AND P2, PT, R17, UR6, PT ;  /* 0x0000000611007c0c */ /* 0x000fe4000bf46270 */
[----:B------:R-:W-:-:S02]  /*0840*/  ISETP.GT.AND P1, PT, R18, -0x1, !P1 ;  /* 0xffffffff1200780c */ /* 0x000fc40004f24270 */
[----:B------:R-:W-:Y:S02]  /*0850*/  ISETP.GE.AND P3, PT, R19, UR6, PT ;  /* 0x0000000613007c0c */ /* 0x000fe4000bf66270 */
[----:B------:R-:W-:Y:S01]  /*0860*/  ISETP.GT.AND P2, PT, R17, -0x1, !P2 ;  /* 0xffffffff1100780c */ /* 0x000fe20005744270 */
[----:B------:R-:W-:Y:S01]  /*0870*/  IMAD R17, R13, UR6, R18 ;  /* 0x000000060d117c24 */ /* 0x000fe2000f8e0212 */
[----:B------:R-:W-:Y:S02]  /*0880*/  PLOP3.LUT P1, PT, P1, P0, PT, 0x80, 0x8 ;  /* 0x000000000008781c */ /* 0x000fe40000f21070 */
[----:B------:R-:W-:Y:S01]  /*0890*/  ISETP.GT.AND P3, PT, R19, -0x1, !P3 ;  /* 0xffffffff1300780c */ /* 0x000fe20005f64270 */
[----:B------:R-:W-:Y:S01]  /*08a0*/  IMAD.IADD R19, R14, 0x1, R15 ;  /* 0x000000010e137824 */ /* 0x000fe200078e020f */
[----:B------:R-:W-:Y:S01]  /*08b0*/  ISETP.GE.AND P4, PT, R20, UR6, PT ;  /* 0x0000000614007c0c */ /* 0x000fe2000bf86270 */
[----:B-1----:R-:W-:Y:S01]  /*08c0*/  IMAD.WIDE R4, R17, 0x4, R4 ;  /* 0x0000000411047825 */ /* 0x002fe200078e0204 */
[----:B------:R-:W-:-:S02]  /*08d0*/  PLOP3.LUT P2, PT, P2, P0, PT, 0x80, 0x8 ;  /* 0x000000000008781c */ /* 0x000fc40001741070 */
[----:B------:R-:W-:Y:S01]  /*08e0*/  ISETP.GT.AND P4, PT, R20, -0x1, !P4 ;  /* 0xffffffff1400780c */ /* 0x000fe20006784270 */
[----:B--2---:R-:W-:Y:S01]  /*08f0*/  IMAD.WIDE R2, R19, 0x4, R2 ;  /* 0x0000000413027825 */ /* 0x004fe200078e0202 */
[----:B------:R-:W-:Y:S02]  /*0900*/  PLOP3.LUT P3, PT, P3, P0, PT, 0x80, 0x8 ;  /* 0x000000000008781c */ /* 0x000fe40001f61070 */
[----:B------:R-:W-:Y:S01]  /*0910*/  PLOP3.LUT P4, PT, P4, P0, PT, 0x80, 0x8 ;  /* 0x000000000008781c */ /* 0x000fe20002781070 */
[----:B------:R-:W2:Y:S04]  /*0920*/  @P1 LDG.E R17, desc[UR4][R4.64] ;  /* 0x0000000404111981 */ /* 0x000ea8000c1e1900 */
[----:B------:R-:W2:Y:S04]  /*0930*/  @P1 LDG.E R18, desc[UR4][R2.64] ;  /* 0x0000000402121981 */ /* 0x000ea8000c1e1900 */
[----:B------:R-:W3:Y:S04]  /*0940*/  @P2 LDG.E R19, desc[UR4][R4.64+0x4] ;  /* 0x0000040404132981 */ /* 0x000ee8000c1e1900 */
[----:B------:R-:W3:Y:S04]  /*0950*/  @P2 LDG.E R20, desc[UR4][R2.64+0x4] ;  /* 0x0000040402142981 */ /* 0x000ee8000c1e1900 */
[----:B------:R-:W4:Y:S04]  /*0960*/  @P3 LDG.E R21, desc[UR4][R4.64+0x8] ;  /* 0x0000080404153981 */ /* 0x000f28000c1e1900 */
[----:B------:R-:W4:Y:S04]  /*0970*/  @P3 LDG.E R22, desc[UR4][R2.64+0x8] ;  /* 0x0000080402163981 */ /* 0x000f28000c1e1900 */
[----:B------:R-:W5:Y:S04]  /*0980*/  @P4 LDG.E R23, desc[UR4][R4.64+0xc] ;  /* 0x00000c0404174981 */ /* 0x000f68000c1e1900 */
[----:B------:R-:W5:Y:S01]  /*0990*/  @P4 LDG.E R24, desc[UR4][R2.64+0xc] ;  /* 0x00000c0402184981 */ /* 0x000f62000c1e1900 */
[----:B------:R-:W-:-:S02]  /*09a0*/  VIADD R15, R15, 0x4 ;  /* 0x000000040f0f7836 */ /* 0x000fc40000000000 */
[----:B--2---:R-:W-:-:S04]  /*09b0*/  @P1 FFMA R0, R17, R18, R0 ;  /* 0x0000001211001223 */ /* 0x004fc80000000000 */
[----:B---3--:R-:W-:-:S04]  /*09c0*/  @P2 FFMA R0, R19, R20, R0 ;  /* 0x0000001413002223 */ /* 0x008fc80000000000 */
[----:B----4-:R-:W-:-:S04]  /*09d0*/  @P3 FFMA R0, R21, R22, R0 ;  /* 0x0000001615003223 */ /* 0x010fc80000000000 */
[----:B-----5:R-:W-:-:S07]  /*09e0*/  @P4 FFMA R0, R23, R24, R0 ;  /* 0x0000001817004223 */ /* 0x020fce0000000000 */
.L_x_4:
[----:B------:R-:W-:Y:S05]  /*09f0*/  @!P5 BRA `(.L_x_3) ;  /* 0x0000000000b0d947 */ /* 0x000fea0003800000 */
[----:B------:R-:W-:Y:S02]  /*0a00*/  ISETP.NE.AND P1, PT, R16, 0x1, PT ;  /* 0x000000011000780c */ /* 0x000fe40003f25270 */
[----:B------:R-:W-:-:S04]  /*0a10*/  LOP3.LUT R2, R9, 0x1, RZ, 0xc0, !PT ;  /* 0x0000000109027812 */ /* 0x000fc800078ec0ff */
[----:B------:R-:W-:-:S07]  /*0a20*/  ISETP.NE.U32.AND P3, PT, R2, 0x1, PT ;  /* 0x000000010200780c */ /* 0x000fce0003f65070 */
[----:B------:R-:W-:Y:S06]  /*0a30*/  @!P1 BRA `(.L_x_5) ;  /* 0x0000000000589947 */ /* 0x000fec0003800000 */
[----:B------:R-:W0:Y:S01]  /*0a40*/  LDCU UR6, c[0x0][0x398] ;  /* 0x00007300ff0677ac */ /* 0x000e220008000800 */
[----:B------:R-:W1:Y:S01]  /*0a50*/  LDC.64 R4, c[0x0][0x380] ;  /* 0x0000e000ff047b82 */ /* 0x000e620000000a00 */
[--C-:B------:R-:W-:Y:S02]  /*0a60*/  IMAD.IADD R16, R7, 0x1, R15.reuse ;  /* 0x0000000107107824 */ /* 0x100fe400078e020f */
[----:B------:R-:W-:-:S03]  /*0a70*/  IMAD.IADD R19, R14, 0x1, R15 ;  /* 0x000000010e137824 */ /* 0x000fc600078e020f */
[C---:B------:R-:W-:Y:S02]  /*0a80*/  IADD3 R17, PT, PT, R16.reuse, 0x1, RZ ;  /* 0x0000000110117810 */ /* 0x040fe40007ffe0ff */
[----:B------:R-:W2:Y:S01]  /*0a90*/  LDC.64 R2, c[0x0][0x388] ;  /* 0x0000e200ff027b82 */ /* 0x000ea20000000a00 */
[C---:B0-----:R-:W-:Y:S02]  /*0aa0*/  ISETP.GE.AND P1, PT, R16.reuse, UR6, PT ;  /* 0x0000000610007c0c */ /* 0x041fe4000bf26270 */
[C---:B------:R-:W-:Y:S02]  /*0ab0*/  ISETP.GE.AND P2, PT, R17.reuse, UR6, PT ;  /* 0x0000000611007c0c */ /* 0x040fe4000bf46270 */
[----:B------:R-:W-:Y:S02]  /*0ac0*/  ISETP.GT.AND P1, PT, R16, -0x1, !P1 ;  /* 0xffffffff1000780c */ /* 0x000fe40004f24270 */
[----:B------:R-:W-:Y:S01]  /*0ad0*/  ISETP.GT.AND P2, PT, R17, -0x1, !P2 ;  /* 0xffffffff1100780c */ /* 0x000fe20005744270 */
[----:B------:R-:W-:Y:S01]  /*0ae0*/  IMAD R17, R13, UR6, R16 ;  /* 0x000000060d117c24 */ /* 0x000fe2000f8e0210 */
[----:B------:R-:W-:-:S02]  /*0af0*/  PLOP3.LUT P1, PT, P1, P0, PT, 0x80, 0x8 ;  /* 0x000000000008781c */ /* 0x000fc40000f21070 */
[----:B------:R-:W-:Y:S01]  /*0b00*/  PLOP3.LUT P2, PT, P2, P0, PT, 0x80, 0x8 ;  /* 0x000000000008781c */ /* 0x000fe20001741070 */
[----:B-1----:R-:W-:-:S04]  /*0b10*/  IMAD.WIDE R4, R17, 0x4, R4 ;  /* 0x0000000411047825 */ /* 0x002fc800078e0204 */
[----:B--2---:R-:W-:-:S06]  /*0b20*/  IMAD.WIDE R2, R19, 0x4, R2 ;  /* 0x0000000413027825 */ /* 0x004fcc00078e0202 */
[----:B------:R-:W2:Y:S04]  /*0b30*/  @P1 LDG.E R17, desc[UR4][R4.64] ;  /* 0x0000000404111981 */ /* 0x000ea8000c1e1900 */
[----:B------:R-:W2:Y:S04]  /*0b40*/  @P1 LDG.E R16, desc[UR4][R2.64] ;  /* 0x0000000402101981 */ /* 0x000ea8000c1e1900 */
[----:B------:R-:W3:Y:S04]  /*0b50*/  @P2 LDG.E R19, desc[UR4][R4.64+0x4] ;  /* 0x0000040404132981 */ /* 0x000ee8000c1e1900 */
[----:B------:R-:W3:Y:S01]  /*0b60*/  @P2 LDG.E R18, desc[UR4][R2.64+0x4] ;  /* 0x0000040402122981 */ /* 0x000ee2000c1e1900 */
[----:B------:R-:W-:-:S02]  /*0b70*/  VIADD R15, R15, 0x2 ;  /* 0x000000020f0f7836 */ /* 0x000fc40000000000 */
[----:B--2---:R-:W-:-:S04]  /*0b80*/  @P1 FFMA R0, R17, R16, R0 ;  /* 0x0000001011001223 */ /* 0x004fc80000000000 */
[----:B---3--:R-:W-:-:S07]  /*0b90*/  @P2 FFMA R0, R19, R18, R0 ;  /* 0x0000001213002223 */ /* 0x008fce0000000000 */
.L_x_5:
[----:B------:R-:W-:Y:S05]  /*0ba0*/  @!P3 BRA `(.L_x_3) ;  /* 0x000000000044b947 */ /* 0x000fea0003800000 */
[----:B------:R-:W0:Y:S01]  /*0bb0*/  LDCU UR6, c[0x0][0x398] ;  /* 0x00007300ff0677ac */ /* 0x000e220008000800 */
[----:B------:R-:W-:Y:S01]  /*0bc0*/  IMAD.IADD R16, R7, 0x1, R15 ;  /* 0x0000000107107824 */ /* 0x000fe200078e020f */
[----:B------:R-:W-:Y:S04]  /*0bd0*/  BSSY.RECONVERGENT B0, `(.L_x_3) ;  /* 0x000000e000007945 */ /* 0x000fe80003800200 */
[----:B0-----:R-:W-:-:S04]  /*0be0*/  ISETP.GE.AND P1, PT, R16, UR6, PT ;  /* 0x0000000610007c0c */ /* 0x001fc8000bf26270 */
[----:B------:R-:W-:-:S04]  /*0bf0*/  ISETP.GT.AND P1, PT, R16, -0x1, !P1 ;  /* 0xffffffff1000780c */ /* 0x000fc80004f24270 */
[----:B------:R-:W-:-:S13]  /*0c00*/  PLOP3.LUT P1, PT, P1, P0, PT, 0x80, 0x8 ;  /* 0x000000000008781c */ /* 0x000fda0000f21070 */
[----:B------:R-:W-:Y:S05]  /*0c10*/  @!P1 BRA `(.L_x_6) ;  /* 0x0000000000249947 */ /* 0x000fea0003800000 */
[----:B------:R-:W0:Y:S01]  /*0c20*/  LDC.64 R4, c[0x0][0x380] ;  /* 0x0000e000ff047b82 */ /* 0x000e220000000a00 */
[----:B------:R-:W-:Y:S02]  /*0c30*/  IMAD.IADD R15, R14, 0x1, R15 ;  /* 0x000000010e0f7824 */ /* 0x000fe400078e020f */
[----:B------:R-:W-:-:S05]  /*0c40*/  IMAD R13, R13, UR6, R16 ;  /* 0x000000060d0d7c24 */ /* 0x000fca000f8e0210 */
[----:B------:R-:W1:Y:S01]  /*0c50*/  LDC.64 R2, c[0x0][0x388] ;  /* 0x0000e200ff027b82 */ /* 0x000e620000000a00 */
[----:B0-----:R-:W-:-:S06]  /*0c60*/  IMAD.WIDE R4, R13, 0x4, R4 ;  /* 0x000000040d047825 */ /* 0x001fcc00078e0204 */
[----:B------:R-:W2:Y:S01]  /*0c70*/  LDG.E R5, desc[UR4][R4.64] ;  /* 0x0000000404057981 */ /* 0x000ea2000c1e1900 */
[----:B-1----:R-:W-:-:S06]  /*0c80*/  IMAD.WIDE R2, R15, 0x4, R2 ;  /* 0x000000040f027825 */ /* 0x002fcc00078e0202 */
[----:B------:R-:W2:Y:S02]  /*0c90*/  LDG.E R2, desc[UR4][R2.64] ;  /* 0x0000000402027981 */ /* 0x000ea4000c1e1900 */
[----:B--2---:R-:W-:-:S07]  /*0ca0*/  FFMA R0, R5, R2, R0 ;  /* 0x0000000205007223 */ /* 0x004fce0000000000 */
.L_x_6:
[----:B------:R-:W-:Y:S05]  /*0cb0*/  BSYNC.RECONVERGENT B0 ;  /* 0x0000000000007941 */ /* 0x000fea0003800200 */
.L_x_3:
[----:B------:R-:W-:Y:S05]  /*0cc0*/  @P6 BRA `(.L_x_7) ;  /* 0xfffffff400386947 */ /* 0x000fea000383ffff */
.L_x_0:
[----:B------:R-:W0:Y:S01]  /*0cd0*/  LDC.64 R2, c[0x0][0x390] ;  /* 0x0000e400ff027b82 */ /* 0x000e220000000a00 */
[----:B------:R-:W1:Y:S02]  /*0ce0*/  LDCU UR6, c[0x0][0x398] ;  /* 0x00007300ff0677ac */ /* 0x000e640008000800 */
[----:B-1----:R-:W-:-:S04]  /*0cf0*/  IMAD R7, R6, UR6, R7 ;  /* 0x0000000606077c24 */ /* 0x002fc8000f8e0207 */
[----:B0-----:R-:W-:-:S05]  /*0d00*/  IMAD.WIDE R2, R7, 0x4, R2 ;  /* 0x0000000407027825 */ /* 0x001fca00078e0202 */
[----:B------:R-:W-:Y:S01]  /*0d10*/  STG.E desc[UR4][R2.64], R0 ;  /* 0x0000000002007986 */ /* 0x000fe2000c101904 */
[----:B------:R-:W-:Y:S05]  /*0d20*/  EXIT ;  /* 0x000000000000794d */ /* 0x000fea0003800000 */
.L_x_8:
[----:B------:R-:W-:-:S00]  /*0d30*/  BRA `(.L_x_8) ;  /* 0xfffffffc00fc7947 */ /* 0x000fc0000383ffff */
[----:B------:R-:W-:-:S00]  /*0d40*/  NOP ;  /* 0x0000000000007918 */ /* 0x000fc00000000000 */
        /* <DEDUP_REMOVED lines=11> */
.L_x_9:


//--------------------- .nv.shared.reserved.0     --------------------------
	.section	.nv.shared.reserved.0,"aw",@nobits
	.weak		__nv_reservedSMEM_offset_0_alias
	.size		__nv_reservedSMEM_offset_0_alias, 0, 64
	.other		__nv_reservedSMEM_offset_0_alias,@"STO_CUDA_RESERVED_SHARED STV_DEFAULT"
__nv_reservedSMEM_offset_0_alias:
	.zero		0
	.zero		64


//--------------------- .nv.constant0._Z13convolution2DPfS_S_iii --------------------------
	.section	.nv.constant0._Z13convolution2DPfS_S_iii,"a",@progbits
	.sectionflags	@""
	.align	4
.nv.constant0._Z13convolution2DPfS_S_iii:
	.zero		932


//--------------------- SYMBOLS --------------------------

	.type		.nv.reservedSmem.offset0,@object
	.size		.nv.reservedSmem.offset0,0x4
